	.headerflags	@"EF_CUDA_TEXMODE_UNIFIED EF_CUDA_64BIT_ADDRESS EF_CUDA_ACCELERATORS EF_CUDA_SM90 EF_CUDA_VIRTUAL_SM(EF_CUDA_SM90)"
	.elftype	@"ET_EXEC"


//--------------------- .nv.info                  --------------------------
	.section	.nv.info,"",@"SHT_CUDA_INFO"
	.align	4


	//----- nvinfo : EIATTR_REGCOUNT
	.align		4
        /*0000*/ 	.byte	0x04, 0x2f
        /*0002*/ 	.short	(.L_3 - .L_2)
	.align		4
.L_2:
        /*0004*/ 	.word	index@(triton_poi_fused__native_batch_norm_legit_no_training_leaky_relu_3)
        /*0008*/ 	.word	0x0000001c


	//----- nvinfo : EIATTR_MIN_STACK_SIZE
	.align		4
.L_3:
        /*000c*/ 	.byte	0x04, 0x12
        /*000e*/ 	.short	(.L_5 - .L_4)
	.align		4
.L_4:
        /*0010*/ 	.word	index@(triton_poi_fused__native_batch_norm_legit_no_training_leaky_relu_3)
        /*0014*/ 	.word	0x00000000


	//----- nvinfo : EIATTR_FRAME_SIZE
	.align		4
.L_5:
        /*0018*/ 	.byte	0x04, 0x11
        /*001a*/ 	.short	(.L_7 - .L_6)
	.align		4
.L_6:
        /*001c*/ 	.word	index@(triton_poi_fused__native_batch_norm_legit_no_training_leaky_relu_3)
        /*0020*/ 	.word	0x00000000


	//----- nvinfo : EIATTR_MIN_STACK_SIZE
	.align		4
.L_7:
        /*0024*/ 	.byte	0x04, 0x12
        /*0026*/ 	.short	(.L_9 - .L_8)
	.align		4
.L_8:
        /*0028*/ 	.word	index@(triton_poi_fused__native_batch_norm_legit_no_training_leaky_relu_3)
        /*002c*/ 	.word	0x00000000
.L_9:


//--------------------- .nv.info.triton_poi_fused__native_batch_norm_legit_no_training_leaky_relu_3 --------------------------
	.section	.nv.info.triton_poi_fused__native_batch_norm_legit_no_training_leaky_relu_3,"",@"SHT_CUDA_INFO"
	.sectionflags	@""
	.align	4


	//----- nvinfo : EIATTR_CUDA_API_VERSION
	.align		4
        /*0000*/ 	.byte	0x04, 0x37
        /*0002*/ 	.short	(.L_11 - .L_10)
.L_10:
        /*0004*/ 	.word	0x0000007c


	//----- nvinfo : EIATTR_KPARAM_INFO
	.align		4
.L_11:
        /*0008*/ 	.byte	0x04, 0x17
        /*000a*/ 	.short	(.L_13 - .L_12)
.L_12:
        /*000c*/ 	.word	0x00000000
        /*0010*/ 	.short	0x0006
        /*0012*/ 	.short	0x0030
        /*0014*/ 	.byte	0x00, 0xf0, 0x11, 0x00


	//----- nvinfo : EIATTR_KPARAM_INFO
	.align		4
.L_13:
        /*0018*/ 	.byte	0x04, 0x17
        /*001a*/ 	.short	(.L_15 - .L_14)
.L_14:
        /*001c*/ 	.word	0x00000000
        /*0020*/ 	.short	0x0005
        /*0022*/ 	.short	0x0028
        /*0024*/ 	.byte	0x00, 0xf4, 0x21, 0x00


	//----- nvinfo : EIATTR_KPARAM_INFO
	.align		4
.L_15:
        /*0028*/ 	.byte	0x04, 0x17
        /*002a*/ 	.short	(.L_17 - .L_16)
.L_16:
        /*002c*/ 	.word	0x00000000
        /*0030*/ 	.short	0x0004
        /*0032*/ 	.short	0x0020
        /*0034*/ 	.byte	0x00, 0xf4, 0x21, 0x00


	//----- nvinfo : EIATTR_KPARAM_INFO
	.align		4
.L_17:
        /*0038*/ 	.byte	0x04, 0x17
        /*003a*/ 	.short	(.L_19 - .L_18)
.L_18:
        /*003c*/ 	.word	0x00000000
        /*0040*/ 	.short	0x0003
        /*0042*/ 	.short	0x0018
        /*0044*/ 	.byte	0x00, 0xf4, 0x21, 0x00


	//----- nvinfo : EIATTR_KPARAM_INFO
	.align		4
.L_19:
        /*0048*/ 	.byte	0x04, 0x17
        /*004a*/ 	.short	(.L_21 - .L_20)
.L_20:
        /*004c*/ 	.word	0x00000000
        /*0050*/ 	.short	0x0002
        /*0052*/ 	.short	0x0010
        /*0054*/ 	.byte	0x00, 0xf4, 0x21, 0x00


	//----- nvinfo : EIATTR_KPARAM_INFO
	.align		4
.L_21:
        /*0058*/ 	.byte	0x04, 0x17
        /*005a*/ 	.short	(.L_23 - .L_22)
.L_22:
        /*005c*/ 	.word	0x00000000
        /*0060*/ 	.short	0x0001
        /*0062*/ 	.short	0x0008
        /*0064*/ 	.byte	0x00, 0xf4, 0x21, 0x00


	//----- nvinfo : EIATTR_KPARAM_INFO
	.align		4
.L_23:
        /*0068*/ 	.byte	0x04, 0x17
        /*006a*/ 	.short	(.L_25 - .L_24)
.L_24:
        /*006c*/ 	.word	0x00000000
        /*0070*/ 	.short	0x0000
        /*0072*/ 	.short	0x0000
        /*0074*/ 	.byte	0x00, 0xf4, 0x21, 0x00


	//----- nvinfo : EIATTR_SPARSE_MMA_MASK
	.align		4
.L_25:
        /*0078*/ 	.byte	0x03, 0x50
        /*007a*/ 	.short	0x0000


	//----- nvinfo : EIATTR_MAXREG_COUNT
	.align		4
        /*007c*/ 	.byte	0x03, 0x1b
        /*007e*/ 	.short	0x00ff


	//----- nvinfo : EIATTR_EXIT_INSTR_OFFSETS
	.align		4
        /*0080*/ 	.byte	0x04, 0x1c
        /*0082*/ 	.short	(.L_27 - .L_26)


	//   ....[0]....
.L_26:
        /*0084*/ 	.word	0x000005b0


	//----- nvinfo : EIATTR_REQNTID
	.align		4
.L_27:
        /*0088*/ 	.byte	0x04, 0x10
        /*008a*/ 	.short	(.L_29 - .L_28)
.L_28:
        /*008c*/ 	.word	0x00000080
        /*0090*/ 	.word	0x00000001
        /*0094*/ 	.word	0x00000001


	//----- nvinfo : EIATTR_CBANK_PARAM_SIZE
	.align		4
.L_29:
        /*0098*/ 	.byte	0x03, 0x19
        /*009a*/ 	.short	0x0034


	//----- nvinfo : EIATTR_PARAM_CBANK
	.align		4
        /*009c*/ 	.byte	0x04, 0x0a
        /*009e*/ 	.short	(.L_31 - .L_30)
	.align		4
.L_30:
        /*00a0*/ 	.word	index@(.nv.constant0.triton_poi_fused__native_batch_norm_legit_no_training_leaky_relu_3)
        /*00a4*/ 	.short	0x0210
        /*00a6*/ 	.short	0x0034


	//----- nvinfo : EIATTR_SW_WAR
	.align		4
.L_31:
        /*00a8*/ 	.byte	0x04, 0x36
        /*00aa*/ 	.short	(.L_33 - .L_32)
.L_32:
        /*00ac*/ 	.word	0x00000008
.L_33:


//--------------------- .nv.callgraph             --------------------------
	.section	.nv.callgraph,"",@"SHT_CUDA_CALLGRAPH"
	.align	4
	.sectionentsize	8
	.align		4
        /*0000*/ 	.word	0x00000000
	.align		4
        /*0004*/ 	.word	0xffffffff
	.align		4
        /*0008*/ 	.word	0x00000000
	.align		4
        /*000c*/ 	.word	0xfffffffe
	.align		4
        /*0010*/ 	.word	0x00000000
	.align		4
        /*0014*/ 	.word	0xfffffffd
	.align		4
        /*0018*/ 	.word	0x00000000
	.align		4
        /*001c*/ 	.word	0xfffffffc


//--------------------- .nv.constant4             --------------------------
	.section	.nv.constant4,"a",@progbits
	.align	8
	.align		8
.nv.constant4:
        /*0000*/ 	.dword	_$_str
	.align		8
        /*0008*/ 	.dword	_$_str_$_2


//--------------------- .text.triton_poi_fused__native_batch_norm_legit_no_training_leaky_relu_3 --------------------------
	.section	.text.triton_poi_fused__native_batch_norm_legit_no_training_leaky_relu_3,"ax",@progbits
	.align	128
        .global         triton_poi_fused__native_batch_norm_legit_no_training_leaky_relu_3
        .type           triton_poi_fused__native_batch_norm_legit_no_training_leaky_relu_3,@function
        .size           triton_poi_fused__native_batch_norm_legit_no_training_leaky_relu_3,(.L_x_1 - triton_poi_fused__native_batch_norm_legit_no_training_leaky_relu_3)
        .other          triton_poi_fused__native_batch_norm_legit_no_training_leaky_relu_3,@"STO_CUDA_ENTRY STV_DEFAULT"
triton_poi_fused__native_batch_norm_legit_no_training_leaky_relu_3:
.text.triton_poi_fused__native_batch_norm_legit_no_training_leaky_relu_3:
[----:B------:R-:W-:Y:S01]  /*0000*/  LDC R1, c[0x0][0x28] ;  /* 0x00000a00ff017b82 */ /* 0x000fe20000000800 */
[----:B------:R-:W1:Y:S07]  /*0010*/  S2R R0, SR_TID.X ;  /* 0x0000000000007919 */ /* 0x000e6e0000002100 */
[----:B------:R-:W2:Y:S01]  /*0020*/  LDC.64 R4, c[0x0][0x228] ;  /* 0x00008a00ff047b82 */ /* 0x000ea20000000a00 */
[----:B------:R-:W-:Y:S01]  /*0030*/  ULDC.64 UR4, c[0x0][0x208] ;  /* 0x0000820000047ab9 */ /* 0x000fe20000000a00 */
[----:B------:R-:W3:Y:S06]  /*0040*/  S2R R7, SR_CTAID.X ;  /* 0x0000000000077919 */ /* 0x000eec0000002500 */
[----:B------:R-:W4:Y:S08]  /*0050*/  LDC.64 R8, c[0x0][0x218] ;  /* 0x00008600ff087b82 */ /* 0x000f300000000a00 */
[----:B------:R-:W5:Y:S08]  /*0060*/  LDC.64 R12, c[0x0][0x220] ;  /* 0x00008800ff0c7b82 */ /* 0x000f700000000a00 */
[----:B------:R-:W5:Y:S01]  /*0070*/  LDC.64 R20, c[0x0][0x230] ;  /* 0x00008c00ff147b82 */ /* 0x000f620000000a00 */
[----:B-1----:R-:W-:-:S07]  /*0080*/  SHF.L.U32 R0, R0, 0x2, RZ ;  /* 0x0000000200007819 */ /* 0x002fce00000006ff */
[----:B------:R-:W1:Y:S01]  /*0090*/  LDC.64 R16, c[0x0][0x238] ;  /* 0x00008e00ff107b82 */ /* 0x000e620000000a00 */
[----:B---3--:R-:W-:Y:S02]  /*00a0*/  SHF.R.S32.HI R3, RZ, 0x16, R7 ;  /* 0x00000016ff037819 */ /* 0x008fe40000011407 */
[----:B------:R-:W-:Y:S02]  /*00b0*/  LOP3.LUT R0, R0, 0x1fc, RZ, 0xc0, !PT ;  /* 0x000001fc00007812 */ /* 0x000fe400078ec0ff */
[----:B------:R-:W-:Y:S02]  /*00c0*/  SGXT R3, R3, 0x1 ;  /* 0x000000010303781a */ /* 0x000fe40000000200 */
[----:B------:R-:W-:-:S04]  /*00d0*/  LEA R0, R7, R0, 0x9 ;  /* 0x0000000007007211 */ /* 0x000fc800078e48ff */
[----:B------:R-:W-:-:S04]  /*00e0*/  LEA.HI R3, R3, R0, RZ, 0x4 ;  /* 0x0000000003037211 */ /* 0x000fc800078f20ff */
[----:B------:R-:W-:-:S04]  /*00f0*/  LOP3.LUT R3, R3, 0xfffffff0, RZ, 0xc0, !PT ;  /* 0xfffffff003037812 */ /* 0x000fc800078ec0ff */
[----:B------:R-:W-:-:S05]  /*0100*/  IADD3 R2, R0, -R3, RZ ;  /* 0x8000000300027210 */ /* 0x000fca0007ffe0ff */
[----:B--2---:R-:W-:-:S06]  /*0110*/  IMAD.WIDE R4, R2, 0x4, R4 ;  /* 0x0000000402047825 */ /* 0x004fcc00078e0204 */
[----:B------:R-:W2:Y:S01]  /*0120*/  LDG.E.EL.128 R4, desc[UR4][R4.64] ;  /* 0x0000000404047981 */ /* 0x000ea2000c2e1d00 */
[----:B----4-:R-:W-:-:S04]  /*0130*/  IMAD.WIDE R8, R0, 0x4, R8 ;  /* 0x0000000400087825 */ /* 0x010fc800078e0208 */
[C---:B-----5:R-:W-:Y:S02]  /*0140*/  IMAD.WIDE R12, R2.reuse, 0x4, R12 ;  /* 0x00000004020c7825 */ /* 0x060fe400078e020c */
[----:B------:R-:W3:Y:S04]  /*0150*/  LDG.E.128 R8, desc[UR4][R8.64] ;  /* 0x0000000408087981 */ /* 0x000ee8000c1e1d00 */
[----:B------:R-:W3:Y:S01]  /*0160*/  LDG.E.EL.128 R12, desc[UR4][R12.64] ;  /* 0x000000040c0c7981 */ /* 0x000ee2000c2e1d00 */
[----:B0-----:R-:W-:-:S04]  /*0170*/  IMAD.WIDE R20, R2, 0x4, R20 ;  /* 0x0000000402147825 */ /* 0x001fc800078e0214 */
[----:B-1----:R-:W-:Y:S02]  /*0180*/  IMAD.WIDE R16, R2, 0x4, R16 ;  /* 0x0000000402107825 */ /* 0x002fe400078e0210 */
[----:B------:R-:W4:Y:S04]  /*0190*/  LDG.E.EL.128 R20, desc[UR4][R20.64] ;  /* 0x0000000414147981 */ /* 0x000f28000c2e1d00 */
[----:B------:R-:W4:Y:S01]  /*01a0*/  LDG.E.EL.128 R16, desc[UR4][R16.64] ;  /* 0x0000000410107981 */ /* 0x000f22000c2e1d00 */
[----:B------:R-:W-:Y:S01]  /*01b0*/  HFMA2.MMA R3, -RZ, RZ, 1.625, 0 ;  /* 0x3e800000ff037435 */ /* 0x000fe200000001ff */
[----:B--2---:R-:W-:Y:S01]  /*01c0*/  FADD R6, R6, 9.9999997473787516356e-06 ;  /* 0x3727c5ac06067421 */ /* 0x004fe20000000000 */
[----:B------:R-:W-:Y:S01]  /*01d0*/  FADD R7, R7, 9.9999997473787516356e-06 ;  /* 0x3727c5ac07077421 */ /* 0x000fe20000000000 */
[----:B------:R-:W-:Y:S01]  /*01e0*/  FADD R5, R5, 9.9999997473787516356e-06 ;  /* 0x3727c5ac05057421 */ /* 0x000fe20000000000 */
[----:B------:R-:W-:Y:S01]  /*01f0*/  FADD R4, R4, 9.9999997473787516356e-06 ;  /* 0x3727c5ac04047421 */ /* 0x000fe20000000000 */
[----:B------:R-:W0:Y:S01]  /*0200*/  MUFU.SQRT R25, R6 ;  /* 0x0000000600197308 */ /* 0x000e220000002000 */
[----:B---3--:R-:W-:-:S07]  /*0210*/  FADD R8, R8, -R12 ;  /* 0x8000000c08087221 */ /* 0x008fce0000000000 */
[----:B------:R-:W1:Y:S01]  /*0220*/  MUFU.SQRT R2, R5 ;  /* 0x0000000500027308 */ /* 0x000e620000002000 */
[----:B------:R-:W-:Y:S01]  /*0230*/  FADD R9, R9, -R13 ;  /* 0x8000000d09097221 */ /* 0x000fe20000000000 */
[----:B------:R-:W-:Y:S01]  /*0240*/  FADD R10, R10, -R14 ;  /* 0x8000000e0a0a7221 */ /* 0x000fe20000000000 */
[----:B------:R-:W-:Y:S01]  /*0250*/  FADD R14, R11, -R15 ;  /* 0x8000000f0b0e7221 */ /* 0x000fe20000000000 */
[----:B0-----:R-:W-:-:S04]  /*0260*/  FSETP.GT.AND P6, PT, R25, 8.50705917302346158658e+37, PT ;  /* 0x7e8000001900780b */ /* 0x001fc80003fc4000 */
[----:B------:R-:W0:Y:S01]  /*0270*/  MUFU.SQRT R7, R7 ;  /* 0x0000000700077308 */ /* 0x000e220000002000 */
[----:B------:R-:W-:Y:S02]  /*0280*/  FSETP.GEU.AND P3, PT, R25, 1.175494350822287508e-38, PT ;  /* 0x008000001900780b */ /* 0x000fe40003f6e000 */
[----:B-1----:R-:W-:-:S05]  /*0290*/  FSETP.GT.AND P4, PT, R2, 8.50705917302346158658e+37, PT ;  /* 0x7e8000000200780b */ /* 0x002fca0003f84000 */
[----:B------:R1:W2:Y:S01]  /*02a0*/  MUFU.SQRT R24, R4 ;  /* 0x0000000400187308 */ /* 0x0002a20000002000 */
[----:B------:R-:W-:Y:S02]  /*02b0*/  FSETP.GEU.AND P0, PT, R2, 1.175494350822287508e-38, PT ;  /* 0x008000000200780b */ /* 0x000fe40003f0e000 */
[----:B------:R-:W-:Y:S01]  /*02c0*/  FSEL R13, R3, 1, P4 ;  /* 0x3f800000030d7808 */ /* 0x000fe20002000000 */
[----:B------:R-:W-:Y:S01]  /*02d0*/  @P6 FMUL R25, R25, 0.25 ;  /* 0x3e80000019196820 */ /* 0x000fe20000400000 */
[----:B0-----:R-:W-:-:S03]  /*02e0*/  FSETP.GT.AND P5, PT, R7, 8.50705917302346158658e+37, PT ;  /* 0x7e8000000700780b */ /* 0x001fc60003fa4000 */
[----:B------:R-:W-:Y:S01]  /*02f0*/  @!P3 FMUL R25, R25, 16777216 ;  /* 0x4b8000001919b820 */ /* 0x000fe20000400000 */
[----:B------:R-:W-:Y:S02]  /*0300*/  FSETP.GEU.AND P1, PT, R7, 1.175494350822287508e-38, PT ;  /* 0x008000000700780b */ /* 0x000fe40003f2e000 */
[C---:B-1----:R-:W-:Y:S01]  /*0310*/  FSEL R4, R3.reuse, 1, P6 ;  /* 0x3f80000003047808 */ /* 0x042fe20003000000 */
[----:B------:R-:W-:Y:S01]  /*0320*/  @P4 FMUL R2, R2, 0.25 ;  /* 0x3e80000002024820 */ /* 0x000fe20000400000 */
[----:B------:R-:W0:Y:S01]  /*0330*/  MUFU.RCP R5, R25 ;  /* 0x0000001900057308 */ /* 0x000e220000001000 */
[----:B------:R-:W-:Y:S01]  /*0340*/  FSEL R12, R3, 1, P5 ;  /* 0x3f800000030c7808 */ /* 0x000fe20002800000 */
[----:B------:R-:W-:Y:S01]  /*0350*/  @!P0 FMUL R13, R13, 16777216 ;  /* 0x4b8000000d0d8820 */ /* 0x000fe20000400000 */
[----:B--2---:R-:W-:Y:S01]  /*0360*/  FSETP.GT.AND P2, PT, R24, 8.50705917302346158658e+37, PT ;  /* 0x7e8000001800780b */ /* 0x004fe20003f44000 */
[----:B------:R-:W-:Y:S01]  /*0370*/  @!P0 FMUL R2, R2, 16777216 ;  /* 0x4b80000002028820 */ /* 0x000fe20000400000 */
[----:B------:R-:W-:Y:S01]  /*0380*/  FSETP.GEU.AND P6, PT, R24, 1.175494350822287508e-38, PT ;  /* 0x008000001800780b */ /* 0x000fe20003fce000 */
[----:B------:R-:W-:Y:S01]  /*0390*/  @!P3 FMUL R4, R4, 16777216 ;  /* 0x4b8000000404b820 */ /* 0x000fe20000400000 */
[----:B------:R-:W-:Y:S01]  /*03a0*/  @P5 FMUL R7, R7, 0.25 ;  /* 0x3e80000007075820 */ /* 0x000fe20000400000 */
[----:B------:R-:W-:Y:S01]  /*03b0*/  FSEL R3, R3, 1, P2 ;  /* 0x3f80000003037808 */ /* 0x000fe20001000000 */
[----:B------:R-:W-:Y:S01]  /*03c0*/  @!P1 FMUL R12, R12, 16777216 ;  /* 0x4b8000000c0c9820 */ /* 0x000fe20000400000 */
[----:B------:R-:W1:Y:S01]  /*03d0*/  MUFU.RCP R2, R2 ;  /* 0x0000000200027308 */ /* 0x000e620000001000 */
[----:B------:R-:W-:Y:S01]  /*03e0*/  @!P1 FMUL R7, R7, 16777216 ;  /* 0x4b80000007079820 */ /* 0x000fe20000400000 */
[----:B0-----:R-:W-:-:S04]  /*03f0*/  FMUL R11, R5, R4 ;  /* 0x00000004050b7220 */ /* 0x001fc80000400000 */
[----:B------:R-:W-:Y:S01]  /*0400*/  @P2 FMUL R24, R24, 0.25 ;  /* 0x3e80000018182820 */ /* 0x000fe20000400000 */
[----:B------:R-:W0:Y:S01]  /*0410*/  LDC.64 R4, c[0x0][0x210] ;  /* 0x00008400ff047b82 */ /* 0x000e220000000a00 */
[----:B------:R-:W2:Y:S01]  /*0420*/  MUFU.RCP R7, R7 ;  /* 0x0000000700077308 */ /* 0x000ea20000001000 */
[----:B------:R-:W-:Y:S01]  /*0430*/  @!P6 FMUL R3, R3, 16777216 ;  /* 0x4b8000000303e820 */ /* 0x000fe20000400000 */
[----:B------:R-:W-:Y:S01]  /*0440*/  @!P6 FMUL R24, R24, 16777216 ;  /* 0x4b8000001818e820 */ /* 0x000fe20000400000 */
[----:B------:R-:W-:Y:S01]  /*0450*/  FMUL R11, R11, R10 ;  /* 0x0000000a0b0b7220 */ /* 0x000fe20000400000 */
[----:B-1----:R-:W-:-:S04]  /*0460*/  FMUL R2, R2, R13 ;  /* 0x0000000d02027220 */ /* 0x002fc80000400000 */
[----:B------:R-:W1:Y:S01]  /*0470*/  MUFU.RCP R6, R24 ;  /* 0x0000001800067308 */ /* 0x000e620000001000 */
[----:B----4-:R-:W-:Y:S01]  /*0480*/  FFMA R18, R22, R11, R18 ;  /* 0x0000000b16127223 */ /* 0x010fe20000000012 */
[----:B------:R-:W-:-:S04]  /*0490*/  FMUL R2, R2, R9 ;  /* 0x0000000902027220 */ /* 0x000fc80000400000 */
[----:B------:R-:W-:Y:S01]  /*04a0*/  FSETP.GT.AND P1, PT, R18, RZ, PT ;  /* 0x000000ff1200720b */ /* 0x000fe20003f24000 */
[----:B--2---:R-:W-:Y:S01]  /*04b0*/  FMUL R7, R7, R12 ;  /* 0x0000000c07077220 */ /* 0x004fe20000400000 */
[----:B------:R-:W-:-:S03]  /*04c0*/  FFMA R17, R21, R2, R17 ;  /* 0x0000000215117223 */ /* 0x000fc60000000011 */
[----:B------:R-:W-:Y:S02]  /*04d0*/  FMUL R14, R7, R14 ;  /* 0x0000000e070e7220 */ /* 0x000fe40000400000 */
[----:B------:R-:W-:Y:S01]  /*04e0*/  FSETP.GT.AND P2, PT, R17, RZ, PT ;  /* 0x000000ff1100720b */ /* 0x000fe20003f44000 */
[----:B-1----:R-:W-:Y:S01]  /*04f0*/  FMUL R3, R6, R3 ;  /* 0x0000000306037220 */ /* 0x002fe20000400000 */
[----:B------:R-:W-:Y:S01]  /*0500*/  FFMA R19, R23, R14, R19 ;  /* 0x0000000e17137223 */ /* 0x000fe20000000013 */
[----:B0-----:R-:W-:-:S04]  /*0510*/  IMAD.WIDE R4, R0, 0x4, R4 ;  /* 0x0000000400047825 */ /* 0x001fc800078e0204 */
[----:B------:R-:W-:Y:S01]  /*0520*/  FMUL R3, R3, R8 ;  /* 0x0000000803037220 */ /* 0x000fe20000400000 */
[----:B------:R-:W-:Y:S01]  /*0530*/  @!P1 FMUL R18, R18, 0.10000000149011611938 ;  /* 0x3dcccccd12129820 */ /* 0x000fe20000400000 */
[----:B------:R-:W-:Y:S02]  /*0540*/  FSETP.GT.AND P0, PT, R19, RZ, PT ;  /* 0x000000ff1300720b */ /* 0x000fe40003f04000 */
[----:B------:R-:W-:Y:S02]  /*0550*/  FFMA R16, R20, R3, R16 ;  /* 0x0000000314107223 */ /* 0x000fe40000000010 */
[----:B------:R-:W-:-:S03]  /*0560*/  @!P2 FMUL R17, R17, 0.10000000149011611938 ;  /* 0x3dcccccd1111a820 */ /* 0x000fc60000400000 */
[----:B------:R-:W-:-:S06]  /*0570*/  FSETP.GT.AND P3, PT, R16, RZ, PT ;  /* 0x000000ff1000720b */ /* 0x000fcc0003f64000 */
[----:B------:R-:W-:-:S07]  /*0580*/  @!P0 FMUL R19, R19, 0.10000000149011611938 ;  /* 0x3dcccccd13138820 */ /* 0x000fce0000400000 */
[----:B------:R-:W-:-:S05]  /*0590*/  @!P3 FMUL R16, R16, 0.10000000149011611938 ;  /* 0x3dcccccd1010b820 */ /* 0x000fca0000400000 */
[----:B------:R-:W-:Y:S01]  /*05a0*/  STG.E.128 desc[UR4][R4.64], R16 ;  /* 0x0000001004007986 */ /* 0x000fe2000c101d04 */
[----:B------:R-:W-:Y:S05]  /*05b0*/  EXIT ;  /* 0x000000000000794d */ /* 0x000fea0003800000 */
.L_x_0:
[----:B------:R-:W-:-:S00]  /*05c0*/  BRA `(.L_x_0) ;  /* 0xfffffffc00fc7947 */ /* 0x000fc0000383ffff */
[----:B------:R-:W-:-:S00]  /*05d0*/  NOP ;  /* 0x0000000000007918 */ /* 0x000fc00000000000 */
        /* <DEDUP_REMOVED lines=10> */
.L_x_1:


//--------------------- .nv.global.init           --------------------------
	.section	.nv.global.init,"aw",@progbits
.nv.global.init:
	.type		_$_str,@object
	.size		_$_str,(_$_str_$_2 - _$_str)
_$_str:
        /*0000*/ 	.byte	0x5f, 0x5f, 0x43, 0x55, 0x44, 0x41, 0x5f, 0x46, 0x54, 0x5a, 0x00
	.type		_$_str_$_2,@object
	.size		_$_str_$_2,(.L_1 - _$_str_$_2)
_$_str_$_2:
        /*000b*/ 	.byte	0x5f, 0x5f, 0x43, 0x55, 0x44, 0x41, 0x5f, 0x50, 0x52, 0x45, 0x43, 0x5f, 0x53, 0x51, 0x52, 0x54
        /*001b*/ 	.byte	0x00
.L_1:


//--------------------- .nv.constant0.triton_poi_fused__native_batch_norm_legit_no_training_leaky_relu_3 --------------------------
	.section	.nv.constant0.triton_poi_fused__native_batch_norm_legit_no_training_leaky_relu_3,"a",@progbits
	.sectionflags	@""
	.align	4
.nv.constant0.triton_poi_fused__native_batch_norm_legit_no_training_leaky_relu_3:
	.zero		580
